//
// Generated by NVIDIA NVVM Compiler
//
// Compiler Build ID: CL-36424714
// Cuda compilation tools, release 13.0, V13.0.88
// Based on NVVM 20.0.0
//

.version 9.0
.target sm_100
.address_size 64

	// .globl	_Z18gemm_shared_float4PKfS0_Pfiii
// _ZZ18gemm_shared_float4PKfS0_PfiiiE2As has been demoted
// _ZZ18gemm_shared_float4PKfS0_PfiiiE2Bs has been demoted

.visible .entry _Z18gemm_shared_float4PKfS0_Pfiii(
	.param .u64 .ptr .align 1 _Z18gemm_shared_float4PKfS0_Pfiii_param_0,
	.param .u64 .ptr .align 1 _Z18gemm_shared_float4PKfS0_Pfiii_param_1,
	.param .u64 .ptr .align 1 _Z18gemm_shared_float4PKfS0_Pfiii_param_2,
	.param .u32 _Z18gemm_shared_float4PKfS0_Pfiii_param_3,
	.param .u32 _Z18gemm_shared_float4PKfS0_Pfiii_param_4,
	.param .u32 _Z18gemm_shared_float4PKfS0_Pfiii_param_5
)
{
	.reg .pred 	%p<26>;
	.reg .b32 	%r<60>;
	.reg .b32 	%f<143>;
	.reg .b64 	%rd<30>;
	// demoted variable
	.shared .align 4 .b8 _ZZ18gemm_shared_float4PKfS0_PfiiiE2As[5120];
	// demoted variable
	.shared .align 4 .b8 _ZZ18gemm_shared_float4PKfS0_PfiiiE2Bs[5120];
	ld.param.u64 	%rd9, [_Z18gemm_shared_float4PKfS0_Pfiii_param_0];
	ld.param.u64 	%rd10, [_Z18gemm_shared_float4PKfS0_Pfiii_param_1];
	ld.param.u32 	%r30, [_Z18gemm_shared_float4PKfS0_Pfiii_param_3];
	ld.param.u32 	%r31, [_Z18gemm_shared_float4PKfS0_Pfiii_param_4];
	ld.param.u32 	%r32, [_Z18gemm_shared_float4PKfS0_Pfiii_param_5];
	cvta.to.global.u64 	%rd1, %rd10;
	cvta.to.global.u64 	%rd2, %rd9;
	mov.u32 	%r55, %tid.x;
	mov.u32 	%r56, %tid.y;
	mov.u32 	%r33, %ctaid.x;
	shl.b32 	%r34, %r33, 5;
	add.s32 	%r3, %r34, %r56;
	mov.u32 	%r35, %ctaid.y;
	shl.b32 	%r4, %r35, 5;
	add.s32 	%r5, %r4, %r55;
	setp.lt.s32 	%p2, %r32, 1;
	mov.f32 	%f142, 0f00000000;
	@%p2 bra 	$L__BB0_32;
	and.b32  	%r6, %r55, 3;
	mul.lo.s32 	%r37, %r56, 160;
	mov.u32 	%r38, _ZZ18gemm_shared_float4PKfS0_PfiiiE2As;
	add.s32 	%r7, %r38, %r37;
	and.b32  	%r8, %r32, 3;
	mul.lo.s32 	%r39, %r32, %r3;
	shl.b32 	%r40, %r55, 2;
	add.s32 	%r9, %r7, %r40;
	mov.u32 	%r41, _ZZ18gemm_shared_float4PKfS0_PfiiiE2Bs;
	and.b32  	%r42, %r31, 3;
	setp.eq.s32 	%p3, %r42, 0;
	add.s32 	%r10, %r5, 3;
	setp.lt.s32 	%p4, %r10, %r31;
	and.pred  	%p1, %p3, %p4;
	add.s32 	%r12, %r41, %r40;
	add.s32 	%r11, %r12, %r37;
	mul.lo.s32 	%r57, %r56, %r31;
	add.s32 	%r44, %r55, %r57;
	add.s32 	%r58, %r44, %r4;
	shl.b32 	%r15, %r31, 5;
	cvt.s64.s32 	%rd11, %r39;
	cvt.u64.u32 	%rd12, %r55;
	add.s64 	%rd13, %rd11, %rd12;
	shl.b64 	%rd14, %rd13, 2;
	add.s64 	%rd15, %rd14, %rd2;
	add.s64 	%rd29, %rd15, 8;
	add.s32 	%r54, %r55, %r39;
	mov.f32 	%f142, 0f00000000;
	mov.b32 	%r59, 1;
	cvt.u64.u32 	%rd20, %r5;
$L__BB0_2:
	mov.u32 	%r22, %r59;
	setp.ge.s32 	%p5, %r3, %r30;
	mul.wide.s32 	%rd16, %r54, 4;
	add.s64 	%rd5, %rd2, %rd16;
	@%p5 bra 	$L__BB0_15;
	setp.ne.s32 	%p7, %r6, 0;
	@%p7 bra 	$L__BB0_17;
	setp.ne.s32 	%p8, %r8, 0;
	add.s32 	%r23, %r55, 3;
	setp.ge.s32 	%p9, %r23, %r32;
	or.pred  	%p10, %p8, %p9;
	@%p10 bra 	$L__BB0_6;
	ld.global.nc.v4.f32 	{%f26, %f27, %f28, %f29}, [%rd5];
	st.shared.v4.f32 	[%r9], {%f26, %f27, %f28, %f29};
	bra.uni 	$L__BB0_17;
$L__BB0_6:
	setp.ge.s32 	%p11, %r55, %r32;
	mov.f32 	%f134, 0f00000000;
	@%p11 bra 	$L__BB0_8;
	ld.global.nc.f32 	%f134, [%rd5];
$L__BB0_8:
	st.shared.f32 	[%r9], %f134;
	add.s32 	%r46, %r55, 1;
	setp.ge.s32 	%p12, %r46, %r32;
	mov.f32 	%f135, 0f00000000;
	@%p12 bra 	$L__BB0_10;
	ld.global.nc.f32 	%f135, [%rd29+-4];
$L__BB0_10:
	st.shared.f32 	[%r9+4], %f135;
	add.s32 	%r47, %r55, 2;
	setp.ge.s32 	%p13, %r47, %r32;
	mov.f32 	%f136, 0f00000000;
	@%p13 bra 	$L__BB0_12;
	ld.global.nc.f32 	%f136, [%rd29];
$L__BB0_12:
	st.shared.f32 	[%r9+8], %f136;
	mov.f32 	%f137, 0f00000000;
	@%p9 bra 	$L__BB0_14;
	ld.global.nc.f32 	%f137, [%rd29+4];
$L__BB0_14:
	st.shared.f32 	[%r9+12], %f137;
	bra.uni 	$L__BB0_17;
$L__BB0_15:
	setp.ne.s32 	%p6, %r6, 0;
	@%p6 bra 	$L__BB0_17;
	mov.b32 	%r45, 0;
	st.shared.u32 	[%r9], %r45;
	st.shared.u32 	[%r9+4], %r45;
	st.shared.u32 	[%r9+8], %r45;
	st.shared.u32 	[%r9+12], %r45;
$L__BB0_17:
	setp.ge.s32 	%p15, %r56, %r32;
	@%p15 bra 	$L__BB0_29;
	setp.ne.s32 	%p17, %r6, 0;
	@%p17 bra 	$L__BB0_31;
	@%p1 bra 	$L__BB0_35;
	setp.lt.s32 	%p18, %r5, %r31;
	mov.f32 	%f138, 0f00000000;
	@%p18 bra 	$L__BB0_21;
	bra.uni 	$L__BB0_22;
$L__BB0_21:
	mul.wide.s32 	%rd17, %r58, 4;
	add.s64 	%rd18, %rd1, %rd17;
	ld.global.nc.f32 	%f138, [%rd18];
$L__BB0_22:
	add.s32 	%r49, %r5, 1;
	setp.ge.s32 	%p19, %r49, %r31;
	st.shared.f32 	[%r11], %f138;
	cvt.s64.s32 	%rd19, %r57;
	add.s64 	%rd21, %rd20, %rd19;
	shl.b64 	%rd22, %rd21, 2;
	add.s64 	%rd6, %rd1, %rd22;
	mov.f32 	%f139, 0f00000000;
	@%p19 bra 	$L__BB0_24;
	ld.global.nc.f32 	%f139, [%rd6+4];
$L__BB0_24:
	add.s32 	%r50, %r5, 2;
	setp.ge.s32 	%p20, %r50, %r31;
	st.shared.f32 	[%r11+4], %f139;
	mov.f32 	%f140, 0f00000000;
	@%p20 bra 	$L__BB0_26;
	ld.global.nc.f32 	%f140, [%rd6+8];
$L__BB0_26:
	setp.ge.s32 	%p21, %r10, %r31;
	st.shared.f32 	[%r11+8], %f140;
	mov.f32 	%f141, 0f00000000;
	@%p21 bra 	$L__BB0_28;
	ld.global.nc.f32 	%f141, [%rd6+12];
$L__BB0_28:
	st.shared.f32 	[%r11+12], %f141;
	bra.uni 	$L__BB0_31;
$L__BB0_29:
	setp.ne.s32 	%p16, %r6, 0;
	@%p16 bra 	$L__BB0_31;
	mov.b32 	%r48, 0;
	st.shared.u32 	[%r11], %r48;
	st.shared.u32 	[%r11+4], %r48;
	st.shared.u32 	[%r11+8], %r48;
	st.shared.u32 	[%r11+12], %r48;
$L__BB0_31:
	bar.sync 	0;
	ld.shared.f32 	%f38, [%r7];
	ld.shared.f32 	%f39, [%r12];
	fma.rn.f32 	%f40, %f38, %f39, %f142;
	ld.shared.f32 	%f41, [%r7+4];
	ld.shared.f32 	%f42, [%r12+160];
	fma.rn.f32 	%f43, %f41, %f42, %f40;
	ld.shared.f32 	%f44, [%r7+8];
	ld.shared.f32 	%f45, [%r12+320];
	fma.rn.f32 	%f46, %f44, %f45, %f43;
	ld.shared.f32 	%f47, [%r7+12];
	ld.shared.f32 	%f48, [%r12+480];
	fma.rn.f32 	%f49, %f47, %f48, %f46;
	ld.shared.f32 	%f50, [%r7+16];
	ld.shared.f32 	%f51, [%r12+640];
	fma.rn.f32 	%f52, %f50, %f51, %f49;
	ld.shared.f32 	%f53, [%r7+20];
	ld.shared.f32 	%f54, [%r12+800];
	fma.rn.f32 	%f55, %f53, %f54, %f52;
	ld.shared.f32 	%f56, [%r7+24];
	ld.shared.f32 	%f57, [%r12+960];
	fma.rn.f32 	%f58, %f56, %f57, %f55;
	ld.shared.f32 	%f59, [%r7+28];
	ld.shared.f32 	%f60, [%r12+1120];
	fma.rn.f32 	%f61, %f59, %f60, %f58;
	ld.shared.f32 	%f62, [%r7+32];
	ld.shared.f32 	%f63, [%r12+1280];
	fma.rn.f32 	%f64, %f62, %f63, %f61;
	ld.shared.f32 	%f65, [%r7+36];
	ld.shared.f32 	%f66, [%r12+1440];
	fma.rn.f32 	%f67, %f65, %f66, %f64;
	ld.shared.f32 	%f68, [%r7+40];
	ld.shared.f32 	%f69, [%r12+1600];
	fma.rn.f32 	%f70, %f68, %f69, %f67;
	ld.shared.f32 	%f71, [%r7+44];
	ld.shared.f32 	%f72, [%r12+1760];
	fma.rn.f32 	%f73, %f71, %f72, %f70;
	ld.shared.f32 	%f74, [%r7+48];
	ld.shared.f32 	%f75, [%r12+1920];
	fma.rn.f32 	%f76, %f74, %f75, %f73;
	ld.shared.f32 	%f77, [%r7+52];
	ld.shared.f32 	%f78, [%r12+2080];
	fma.rn.f32 	%f79, %f77, %f78, %f76;
	ld.shared.f32 	%f80, [%r7+56];
	ld.shared.f32 	%f81, [%r12+2240];
	fma.rn.f32 	%f82, %f80, %f81, %f79;
	ld.shared.f32 	%f83, [%r7+60];
	ld.shared.f32 	%f84, [%r12+2400];
	fma.rn.f32 	%f85, %f83, %f84, %f82;
	ld.shared.f32 	%f86, [%r7+64];
	ld.shared.f32 	%f87, [%r12+2560];
	fma.rn.f32 	%f88, %f86, %f87, %f85;
	ld.shared.f32 	%f89, [%r7+68];
	ld.shared.f32 	%f90, [%r12+2720];
	fma.rn.f32 	%f91, %f89, %f90, %f88;
	ld.shared.f32 	%f92, [%r7+72];
	ld.shared.f32 	%f93, [%r12+2880];
	fma.rn.f32 	%f94, %f92, %f93, %f91;
	ld.shared.f32 	%f95, [%r7+76];
	ld.shared.f32 	%f96, [%r12+3040];
	fma.rn.f32 	%f97, %f95, %f96, %f94;
	ld.shared.f32 	%f98, [%r7+80];
	ld.shared.f32 	%f99, [%r12+3200];
	fma.rn.f32 	%f100, %f98, %f99, %f97;
	ld.shared.f32 	%f101, [%r7+84];
	ld.shared.f32 	%f102, [%r12+3360];
	fma.rn.f32 	%f103, %f101, %f102, %f100;
	ld.shared.f32 	%f104, [%r7+88];
	ld.shared.f32 	%f105, [%r12+3520];
	fma.rn.f32 	%f106, %f104, %f105, %f103;
	ld.shared.f32 	%f107, [%r7+92];
	ld.shared.f32 	%f108, [%r12+3680];
	fma.rn.f32 	%f109, %f107, %f108, %f106;
	ld.shared.f32 	%f110, [%r7+96];
	ld.shared.f32 	%f111, [%r12+3840];
	fma.rn.f32 	%f112, %f110, %f111, %f109;
	ld.shared.f32 	%f113, [%r7+100];
	ld.shared.f32 	%f114, [%r12+4000];
	fma.rn.f32 	%f115, %f113, %f114, %f112;
	ld.shared.f32 	%f116, [%r7+104];
	ld.shared.f32 	%f117, [%r12+4160];
	fma.rn.f32 	%f118, %f116, %f117, %f115;
	ld.shared.f32 	%f119, [%r7+108];
	ld.shared.f32 	%f120, [%r12+4320];
	fma.rn.f32 	%f121, %f119, %f120, %f118;
	ld.shared.f32 	%f122, [%r7+112];
	ld.shared.f32 	%f123, [%r12+4480];
	fma.rn.f32 	%f124, %f122, %f123, %f121;
	ld.shared.f32 	%f125, [%r7+116];
	ld.shared.f32 	%f126, [%r12+4640];
	fma.rn.f32 	%f127, %f125, %f126, %f124;
	ld.shared.f32 	%f128, [%r7+120];
	ld.shared.f32 	%f129, [%r12+4800];
	fma.rn.f32 	%f130, %f128, %f129, %f127;
	ld.shared.f32 	%f131, [%r7+124];
	ld.shared.f32 	%f132, [%r12+4960];
	fma.rn.f32 	%f142, %f131, %f132, %f130;
	bar.sync 	0;
	add.s32 	%r59, %r22, 32;
	add.s32 	%r51, %r22, 31;
	add.s32 	%r58, %r58, %r15;
	add.s32 	%r57, %r57, %r15;
	add.s32 	%r56, %r56, 32;
	add.s32 	%r55, %r55, 32;
	add.s64 	%rd29, %rd29, 128;
	add.s32 	%r54, %r54, 32;
	setp.lt.s32 	%p22, %r51, %r32;
	@%p22 bra 	$L__BB0_2;
$L__BB0_32:
	setp.ge.s32 	%p23, %r3, %r30;
	setp.ge.s32 	%p24, %r5, %r31;
	or.pred  	%p25, %p23, %p24;
	@%p25 bra 	$L__BB0_34;
	ld.param.u64 	%rd28, [_Z18gemm_shared_float4PKfS0_Pfiii_param_2];
	mad.lo.s32 	%r53, %r31, %r3, %r5;
	cvta.to.global.u64 	%rd25, %rd28;
	mul.wide.s32 	%rd26, %r53, 4;
	add.s64 	%rd27, %rd25, %rd26;
	st.global.f32 	[%rd27], %f142;
$L__BB0_34:
	ret;
$L__BB0_35:
	mul.wide.s32 	%rd23, %r58, 4;
	add.s64 	%rd24, %rd1, %rd23;
	ld.global.nc.v4.f32 	{%f34, %f35, %f36, %f37}, [%rd24];
	st.shared.v4.f32 	[%r11], {%f34, %f35, %f36, %f37};
	bra.uni 	$L__BB0_31;

}


// ===== COMPILED SASS (sm_100) =====

	.target	sm_100

	.elftype	@"ET_EXEC"


//--------------------- .note.nv.tkinfo           --------------------------
	.section	.note.nv.tkinfo,"",@"SHT_NOTE"
	.sectionflags	@"SHF_NOTE_NV_TKINFO"
	.tkinfo
        /*0018*/ 	.word	0x00000002
        /*0030*/ 	.string	""
        /*0030*/ 	.string	"ptxas"
        /*0030*/ 	.string	"Cuda compilation tools, release 13.0, V13.0.88"
        /*0030*/ 	.string	"Build cuda_13.0.r13.0/compiler.36424714_0"
        /*0030*/ 	.string	"-arch sm_100 -m 64 "



//--------------------- .note.nv.cuinfo           --------------------------
	.section	.note.nv.cuinfo,"",@"SHT_NOTE"
	.sectionflags	@"SHF_NOTE_NV_CUINFO"
        /*0018*/ 	.short	0x0002
        /*001a*/ 	.short	0x0064
        /*001c*/ 	.short	0x0082
	.zero		2


//--------------------- .nv.info                  --------------------------
	.section	.nv.info,"",@"SHT_CUDA_INFO"
	.align	4


	//----- nvinfo : EIATTR_REGCOUNT
	.align		4
        /*0000*/ 	.byte	0x04, 0x2f
        /*0002*/ 	.short	(.L_1 - .L_0)
	.align		4
.L_0:
        /*0004*/ 	.word	index@(_Z18gemm_shared_float4PKfS0_Pfiii)
        /*0008*/ 	.word	0x00000020


	//----- nvinfo : EIATTR_FRAME_SIZE
	.align		4
.L_1:
        /*000c*/ 	.byte	0x04, 0x11
        /*000e*/ 	.short	(.L_3 - .L_2)
	.align		4
.L_2:
        /*0010*/ 	.word	index@(_Z18gemm_shared_float4PKfS0_Pfiii)
        /*0014*/ 	.word	0x00000000


	//----- nvinfo : EIATTR_MIN_STACK_SIZE
	.align		4
.L_3:
        /*0018*/ 	.byte	0x04, 0x12
        /*001a*/ 	.short	(.L_5 - .L_4)
	.align		4
.L_4:
        /*001c*/ 	.word	index@(_Z18gemm_shared_float4PKfS0_Pfiii)
        /*0020*/ 	.word	0x00000000
.L_5:


//--------------------- .nv.compat                --------------------------
	.section	.nv.compat,"",@"SHT_CUDA_COMPAT_INFO"
	.align	4
        /*0000*/ 	.byte	0x02, 0x09, 0x00, 0x00, 0x02, 0x02, 0x01, 0x00, 0x02, 0x05, 0x05, 0x00, 0x03, 0x07, 0x01, 0x01
        /*0010*/ 	.byte	0x02, 0x03, 0x00, 0x00, 0x02, 0x06, 0x01, 0x00, 0x04, 0x0b, 0x08, 0x00, 0x09, 0x00, 0x00, 0x00
        /*0020*/ 	.byte	0x00, 0x00, 0x00, 0x00


//--------------------- .nv.info._Z18gemm_shared_float4PKfS0_Pfiii --------------------------
	.section	.nv.info._Z18gemm_shared_float4PKfS0_Pfiii,"",@"SHT_CUDA_INFO"
	.sectionflags	@""
	.align	4


	//----- nvinfo : EIATTR_CUDA_API_VERSION
	.align		4
        /*0000*/ 	.byte	0x04, 0x37
        /*0002*/ 	.short	(.L_7 - .L_6)
.L_6:
        /*0004*/ 	.word	0x00000082


	//----- nvinfo : EIATTR_KPARAM_INFO
	.align		4
.L_7:
        /*0008*/ 	.byte	0x04, 0x17
        /*000a*/ 	.short	(.L_9 - .L_8)
.L_8:
        /*000c*/ 	.word	0x00000000
        /*0010*/ 	.short	0x0005
        /*0012*/ 	.short	0x0020
        /*0014*/ 	.byte	0x00, 0xf0, 0x11, 0x00


	//----- nvinfo : EIATTR_KPARAM_INFO
	.align		4
.L_9:
        /*0018*/ 	.byte	0x04, 0x17
        /*001a*/ 	.short	(.L_11 - .L_10)
.L_10:
        /*001c*/ 	.word	0x00000000
        /*0020*/ 	.short	0x0004
        /*0022*/ 	.short	0x001c
        /*0024*/ 	.byte	0x00, 0xf0, 0x11, 0x00


	//----- nvinfo : EIATTR_KPARAM_INFO
	.align		4
.L_11:
        /*0028*/ 	.byte	0x04, 0x17
        /*002a*/ 	.short	(.L_13 - .L_12)
.L_12:
        /*002c*/ 	.word	0x00000000
        /*0030*/ 	.short	0x0003
        /*0032*/ 	.short	0x0018
        /*0034*/ 	.byte	0x00, 0xf0, 0x11, 0x00


	//----- nvinfo : EIATTR_KPARAM_INFO
	.align		4
.L_13:
        /*0038*/ 	.byte	0x04, 0x17
        /*003a*/ 	.short	(.L_15 - .L_14)
.L_14:
        /*003c*/ 	.word	0x00000000
        /*0040*/ 	.short	0x0002
        /*0042*/ 	.short	0x0010
        /*0044*/ 	.byte	0x00, 0xf5, 0x21, 0x00


	//----- nvinfo : EIATTR_KPARAM_INFO
	.align		4
.L_15:
        /*0048*/ 	.byte	0x04, 0x17
        /*004a*/ 	.short	(.L_17 - .L_16)
.L_16:
        /*004c*/ 	.word	0x00000000
        /*0050*/ 	.short	0x0001
        /*0052*/ 	.short	0x0008
        /*0054*/ 	.byte	0x00, 0xf5, 0x21, 0x00


	//----- nvinfo : EIATTR_KPARAM_INFO
	.align		4
.L_17:
        /*0058*/ 	.byte	0x04, 0x17
        /*005a*/ 	.short	(.L_19 - .L_18)
.L_18:
        /*005c*/ 	.word	0x00000000
        /*0060*/ 	.short	0x0000
        /*0062*/ 	.short	0x0000
        /*0064*/ 	.byte	0x00, 0xf5, 0x21, 0x00


	//----- nvinfo : EIATTR_SPARSE_MMA_MASK
	.align		4
.L_19:
        /*0068*/ 	.byte	0x03, 0x50
        /*006a*/ 	.short	0x0000


	//----- nvinfo : EIATTR_MAXREG_COUNT
	.align		4
        /*006c*/ 	.byte	0x03, 0x1b
        /*006e*/ 	.short	0x00ff


	//----- nvinfo : EIATTR_NUM_BARRIERS
	.align		4
        /*0070*/ 	.byte	0x02, 0x4c
        /*0072*/ 	.byte	0x01
	.zero		1


	//----- nvinfo : EIATTR_MERCURY_ISA_VERSION
	.align		4
        /*0074*/ 	.byte	0x03, 0x5f
        /*0076*/ 	.short	0x0101


	//----- nvinfo : EIATTR_VRC_CTA_INIT_COUNT
	.align		4
        /*0078*/ 	.byte	0x02, 0x4a
	.zero		1
	.zero		1


	//----- nvinfo : EIATTR_EXIT_INSTR_OFFSETS
	.align		4
        /*007c*/ 	.byte	0x04, 0x1c
        /*007e*/ 	.short	(.L_21 - .L_20)


	//   ....[0]....
.L_20:
        /*0080*/ 	.word	0x00000d40


	//   ....[1]....
        /*0084*/ 	.word	0x00000d90


	//----- nvinfo : EIATTR_CRS_STACK_SIZE
	.align		4
.L_21:
        /*0088*/ 	.byte	0x04, 0x1e
        /*008a*/ 	.short	(.L_23 - .L_22)
.L_22:
        /*008c*/ 	.word	0x00000000


	//----- nvinfo : EIATTR_CBANK_PARAM_SIZE
	.align		4
.L_23:
        /*0090*/ 	.byte	0x03, 0x19
        /*0092*/ 	.short	0x0024


	//----- nvinfo : EIATTR_PARAM_CBANK
	.align		4
        /*0094*/ 	.byte	0x04, 0x0a
        /*0096*/ 	.short	(.L_25 - .L_24)
	.align		4
.L_24:
        /*0098*/ 	.word	index@(.nv.constant0._Z18gemm_shared_float4PKfS0_Pfiii)
        /*009c*/ 	.short	0x0380
        /*009e*/ 	.short	0x0024


	//----- nvinfo : EIATTR_SW_WAR
	.align		4
.L_25:
        /*00a0*/ 	.byte	0x04, 0x36
        /*00a2*/ 	.short	(.L_27 - .L_26)
.L_26:
        /*00a4*/ 	.word	0x00000008
.L_27:


//--------------------- .nv.callgraph             --------------------------
	.section	.nv.callgraph,"",@"SHT_CUDA_CALLGRAPH"
	.align	4
	.sectionentsize	8
	.align		4
        /*0000*/ 	.word	0x00000000
	.align		4
        /*0004*/ 	.word	0xffffffff
	.align		4
        /*0008*/ 	.word	0x00000000
	.align		4
        /*000c*/ 	.word	0xfffffffe
	.align		4
        /*0010*/ 	.word	0x00000000
	.align		4
        /*0014*/ 	.word	0xfffffffd
	.align		4
        /*0018*/ 	.word	0x00000000
	.align		4
        /*001c*/ 	.word	0xfffffffc


//--------------------- .text._Z18gemm_shared_float4PKfS0_Pfiii --------------------------
	.section	.text._Z18gemm_shared_float4PKfS0_Pfiii,"ax",@progbits
	.align	128
        .global         _Z18gemm_shared_float4PKfS0_Pfiii
        .type           _Z18gemm_shared_float4PKfS0_Pfiii,@function
        .size           _Z18gemm_shared_float4PKfS0_Pfiii,(.L_x_11 - _Z18gemm_shared_float4PKfS0_Pfiii)
        .other          _Z18gemm_shared_float4PKfS0_Pfiii,@"STO_CUDA_ENTRY STV_DEFAULT"
_Z18gemm_shared_float4PKfS0_Pfiii:
.text._Z18gemm_shared_float4PKfS0_Pfiii:
[----:B------:R-:W-:Y:S01]  /*0000*/  LDC R1, c[0x0][0x37c] ;  /* 0x0000df00ff017b82 */ /* 0x000fe20000000800 */
[----:B------:R-:W0:Y:S01]  /*0010*/  S2R R20, SR_TID.Y ;  /* 0x0000000000147919 */ /* 0x000e220000002200 */
[----:B------:R-:W1:Y:S01]  /*0020*/  LDCU UR4, c[0x0][0x3a0] ;  /* 0x00007400ff0477ac */ /* 0x000e620008000800 */
[----:B------:R-:W-:Y:S01]  /*0030*/  HFMA2 R27, -RZ, RZ, 0, 0 ;  /* 0x00000000ff1b7431 */ /* 0x000fe200000001ff */
[----:B------:R-:W0:Y:S01]  /*0040*/  S2R R23, SR_CTAID.X ;  /* 0x0000000000177919 */ /* 0x000e220000002500 */
[----:B------:R-:W2:Y:S01]  /*0050*/  LDCU.64 UR6, c[0x0][0x358] ;  /* 0x00006b00ff0677ac */ /* 0x000ea20008000a00 */
[----:B------:R-:W3:Y:S01]  /*0060*/  S2R R21, SR_TID.X ;  /* 0x0000000000157919 */ /* 0x000ee20000002100 */
[----:B------:R-:W3:Y:S01]  /*0070*/  S2R R6, SR_CTAID.Y ;  /* 0x0000000000067919 */ /* 0x000ee20000002600 */
[----:B-1----:R-:W-:Y:S01]  /*0080*/  UISETP.GE.AND UP0, UPT, UR4, 0x1, UPT ;  /* 0x000000010400788c */ /* 0x002fe2000bf06270 */
[----:B0-----:R-:W-:Y:S01]  /*0090*/  IMAD R23, R23, 0x20, R20 ;  /* 0x0000002017177824 */ /* 0x001fe200078e0214 */
[----:B---3--:R-:W-:-:S07]  /*00a0*/  LEA R22, R6, R21, 0x5 ;  /* 0x0000001506167211 */ /* 0x008fce00078e28ff */
[----:B--2---:R-:W-:Y:S05]  /*00b0*/  BRA.U !UP0, `(.L_x_0) ;  /* 0x0000000d08147547 */ /* 0x004fea000b800000 */
[----:B------:R-:W0:Y:S01]  /*00c0*/  S2R R7, SR_CgaCtaId ;  /* 0x0000000000077919 */ /* 0x000e220000008800 */
[----:B------:R-:W1:Y:S01]  /*00d0*/  LDC.64 R4, c[0x0][0x398] ;  /* 0x0000e600ff047b82 */ /* 0x000e620000000a00 */
[----:B------:R-:W-:Y:S01]  /*00e0*/  MOV R0, 0x400 ;  /* 0x0000040000007802 */ /* 0x000fe20000000f00 */
[----:B------:R-:W2:Y:S01]  /*00f0*/  LDCU.64 UR8, c[0x0][0x380] ;  /* 0x00007000ff0877ac */ /* 0x000ea20008000a00 */
[----:B------:R-:W-:Y:S01]  /*0100*/  IMAD R16, R23, UR4, RZ ;  /* 0x0000000417107c24 */ /* 0x000fe2000f8e02ff */
[----:B------:R-:W-:Y:S01]  /*0110*/  IADD3 R18, PT, PT, R22, 0x3, RZ ;  /* 0x0000000316127810 */ /* 0x000fe20007ffe0ff */
[----:B------:R-:W-:Y:S01]  /*0120*/  IMAD.MOV.U32 R27, RZ, RZ, RZ ;  /* 0x000000ffff1b7224 */ /* 0x000fe200078e00ff */
[----:B------:R-:W3:Y:S01]  /*0130*/  LDCU UR10, c[0x0][0x3a0] ;  /* 0x00007400ff0a77ac */ /* 0x000ee20008000800 */
[----:B------:R-:W-:Y:S01]  /*0140*/  VIADD R2, R0, 0x1400 ;  /* 0x0000140000027836 */ /* 0x000fe20000000000 */
[----:B------:R-:W-:Y:S01]  /*0150*/  IADD3 R25, P0, PT, R21, R16, RZ ;  /* 0x0000001015197210 */ /* 0x000fe20007f1e0ff */
[----:B------:R-:W4:Y:S03]  /*0160*/  LDCU UR11, c[0x0][0x39c] ;  /* 0x00007380ff0b77ac */ /* 0x000f260008000800 */
[----:B------:R-:W-:-:S02]  /*0170*/  LEA.HI.X.SX32 R10, R16, RZ, 0x1, P0 ;  /* 0x000000ff100a7211 */ /* 0x000fc400000f0eff */
[----:B------:R-:W-:Y:S01]  /*0180*/  IADD3 R16, PT, PT, R21, R16, RZ ;  /* 0x0000001015107210 */ /* 0x000fe20007ffe0ff */
[----:B------:R-:W-:Y:S01]  /*0190*/  UMOV UR4, 0x1 ;  /* 0x0000000100047882 */ /* 0x000fe20000000000 */
[----:B--2---:R-:W-:Y:S01]  /*01a0*/  LEA R24, P0, R25, UR8, 0x2 ;  /* 0x0000000819187c11 */ /* 0x004fe2000f8010ff */
[----:B-1----:R-:W-:-:S03]  /*01b0*/  IMAD R19, R20, R5, RZ ;  /* 0x0000000514137224 */ /* 0x002fc600078e02ff */
[----:B------:R-:W-:Y:S01]  /*01c0*/  LEA.HI.X R25, R25, UR9, R10, 0x2, P0 ;  /* 0x0000000919197c11 */ /* 0x000fe200080f140a */
[----:B------:R-:W1:Y:S01]  /*01d0*/  LDCU.64 UR8, c[0x0][0x388] ;  /* 0x00007100ff0877ac */ /* 0x000e620008000a00 */
[----:B------:R-:W-:Y:S01]  /*01e0*/  LOP3.LUT P0, RZ, R5, 0x3, RZ, 0xc0, !PT ;  /* 0x0000000305ff7812 */ /* 0x000fe2000780c0ff */
[----:B------:R-:W-:Y:S01]  /*01f0*/  IMAD.IADD R17, R21, 0x1, R19 ;  /* 0x0000000115117824 */ /* 0x000fe200078e0213 */
[----:B------:R-:W-:Y:S02]  /*0200*/  IADD3 R24, P1, PT, R24, 0x8, RZ ;  /* 0x0000000818187810 */ /* 0x000fe40007f3e0ff */
[C---:B0-----:R-:W-:Y:S02]  /*0210*/  LEA R3, R7.reuse, R0, 0x18 ;  /* 0x0000000007037211 */ /* 0x041fe400078ec0ff */
[----:B------:R-:W-:Y:S01]  /*0220*/  LEA R8, R7, R2, 0x18 ;  /* 0x0000000207087211 */ /* 0x000fe200078ec0ff */
[----:B------:R-:W0:Y:S01]  /*0230*/  LDC R0, c[0x0][0x3a0] ;  /* 0x0000e800ff007b82 */ /* 0x000e220000000800 */
[----:B------:R-:W-:Y:S01]  /*0240*/  LEA R17, R6, R17, 0x5 ;  /* 0x0000001106117211 */ /* 0x000fe200078e28ff */
[----:B------:R-:W-:Y:S01]  /*0250*/  IMAD R6, R20, 0xa0, R3 ;  /* 0x000000a014067824 */ /* 0x000fe200078e0203 */
[----:B------:R-:W-:-:S02]  /*0260*/  LEA R3, R21, R8, 0x2 ;  /* 0x0000000815037211 */ /* 0x000fc400078e10ff */
[----:B------:R-:W-:Y:S02]  /*0270*/  ISETP.GE.AND P2, PT, R23, R4, PT ;  /* 0x000000041700720c */ /* 0x000fe40003f46270 */
[----:B------:R-:W-:Y:S01]  /*0280*/  ISETP.LT.AND P0, PT, R18, R5, !P0 ;  /* 0x000000051200720c */ /* 0x000fe20004701270 */
[----:B------:R-:W2:Y:S01]  /*0290*/  LDC R2, c[0x0][0x39c] ;  /* 0x0000e700ff027b82 */ /* 0x000ea20000000800 */
[C---:B------:R-:W-:Y:S01]  /*02a0*/  LOP3.LUT R7, R21.reuse, 0x3, RZ, 0xc0, !PT ;  /* 0x0000000315077812 */ /* 0x040fe200078ec0ff */
[----:B------:R-:W-:Y:S01]  /*02b0*/  IMAD R5, R21, 0x4, R6 ;  /* 0x0000000415057824 */ /* 0x000fe200078e0206 */
[----:B------:R-:W-:Y:S01]  /*02c0*/  IADD3.X R25, PT, PT, RZ, R25, RZ, P1, !PT ;  /* 0x00000019ff197210 */ /* 0x000fe20000ffe4ff */
[----:B-1-34-:R-:W-:-:S08]  /*02d0*/  IMAD R4, R20, 0xa0, R3 ;  /* 0x000000a014047824 */ /* 0x01afd000078e0203 */
.L_x_9:
[----:B------:R-:W-:Y:S04]  /*02e0*/  BSSY.RECONVERGENT B0, `(.L_x_1) ;  /* 0x0000025000007945 */ /* 0x000fe80003800200 */
[----:B0---4-:R-:W-:Y:S05]  /*02f0*/  @P2 BRA `(.L_x_2) ;  /* 0x0000000000782947 */ /* 0x011fea0003800000 */
[----:B------:R-:W-:-:S13]  /*0300*/  ISETP.NE.AND P3, PT, R7, RZ, PT ;  /* 0x000000ff0700720c */ /* 0x000fda0003f65270 */
[----:B------:R-:W-:Y:S05]  /*0310*/  @P3 BRA `(.L_x_3) ;  /* 0x0000000000843947 */ /* 0x000fea0003800000 */
[----:B------:R-:W1:Y:S01]  /*0320*/  LDC.64 R8, c[0x0][0x380] ;  /* 0x0000e000ff087b82 */ /* 0x000e620000000a00 */
[----:B------:R-:W-:Y:S02]  /*0330*/  IADD3 R11, PT, PT, R21, 0x3, RZ ;  /* 0x00000003150b7810 */ /* 0x000fe40007ffe0ff */
[----:B0-----:R-:W-:Y:S02]  /*0340*/  LOP3.LUT P1, RZ, R0, 0x3, RZ, 0xc0, !PT ;  /* 0x0000000300ff7812 */ /* 0x001fe4000782c0ff */
[CC--:B------:R-:W-:Y:S02]  /*0350*/  ISETP.GE.AND P4, PT, R11.reuse, R0.reuse, PT ;  /* 0x000000000b00720c */ /* 0x0c0fe40003f86270 */
[----:B------:R-:W-:Y:S01]  /*0360*/  ISETP.GE.OR P1, PT, R11, R0, P1 ;  /* 0x000000000b00720c */ /* 0x000fe20000f26670 */
[----:B-1----:R-:W-:-:S12]  /*0370*/  IMAD.WIDE R8, R16, 0x4, R8 ;  /* 0x0000000410087825 */ /* 0x002fd800078e0208 */
[----:B------:R-:W-:Y:S05]  /*0380*/  @P1 BRA `(.L_x_4) ;  /* 0x00000000000c1947 */ /* 0x000fea0003800000 */
[----:B------:R-:W3:Y:S04]  /*0390*/  LDG.E.128.CONSTANT R8, desc[UR6][R8.64] ;  /* 0x0000000608087981 */ /* 0x000ee8000c1e9d00 */
[----:B---3--:R3:W-:Y:S01]  /*03a0*/  STS.128 [R5], R8 ;  /* 0x0000000805007388 */ /* 0x0087e20000000c00 */
[----:B------:R-:W-:Y:S05]  /*03b0*/  BRA `(.L_x_3) ;  /* 0x00000000005c7947 */ /* 0x000fea0003800000 */
.L_x_4:
[C---:B------:R-:W-:Y:S01]  /*03c0*/  VIADD R11, R21.reuse, 0x1 ;  /* 0x00000001150b7836 */ /* 0x040fe20000000000 */
[C---:B------:R-:W-:Y:S01]  /*03d0*/  IADD3 R13, PT, PT, R21.reuse, 0x2, RZ ;  /* 0x00000002150d7810 */ /* 0x040fe20007ffe0ff */
[----:B------:R-:W-:Y:S01]  /*03e0*/  HFMA2 R14, -RZ, RZ, 0, 0 ;  /* 0x00000000ff0e7431 */ /* 0x000fe200000001ff */
[-C--:B------:R-:W-:Y:S01]  /*03f0*/  ISETP.GE.AND P1, PT, R21, R0.reuse, PT ;  /* 0x000000001500720c */ /* 0x080fe20003f26270 */
[----:B------:R-:W-:Y:S01]  /*0400*/  IMAD.MOV.U32 R12, RZ, RZ, RZ ;  /* 0x000000ffff0c7224 */ /* 0x000fe200078e00ff */
[-C--:B------:R-:W-:Y:S02]  /*0410*/  ISETP.GE.AND P5, PT, R11, R0.reuse, PT ;  /* 0x000000000b00720c */ /* 0x080fe40003fa6270 */
[----:B------:R-:W-:Y:S02]  /*0420*/  ISETP.GE.AND P6, PT, R13, R0, PT ;  /* 0x000000000d00720c */ /* 0x000fe40003fc6270 */
[----:B------:R-:W-:Y:S02]  /*0430*/  MOV R10, RZ ;  /* 0x000000ff000a7202 */ /* 0x000fe40000000f00 */
[----:B------:R-:W-:-:S05]  /*0440*/  MOV R26, RZ ;  /* 0x000000ff001a7202 */ /* 0x000fca0000000f00 */
[----:B------:R-:W3:Y:S04]  /*0450*/  @!P1 LDG.E.CONSTANT R10, desc[UR6][R8.64] ;  /* 0x00000006080a9981 */ /* 0x000ee8000c1e9900 */
[----:B------:R-:W4:Y:S04]  /*0460*/  @!P5 LDG.E.CONSTANT R12, desc[UR6][R24.64+-0x4] ;  /* 0xfffffc06180cd981 */ /* 0x000f28000c1e9900 */
[----:B------:R-:W5:Y:S04]  /*0470*/  @!P6 LDG.E.CONSTANT R14, desc[UR6][R24.64] ;  /* 0x00000006180ee981 */ /* 0x000f68000c1e9900 */
[----:B------:R-:W2:Y:S04]  /*0480*/  @!P4 LDG.E.CONSTANT R26, desc[UR6][R24.64+0x4] ;  /* 0x00000406181ac981 */ /* 0x000ea8000c1e9900 */
[----:B---3--:R1:W-:Y:S04]  /*0490*/  STS [R5], R10 ;  /* 0x0000000a05007388 */ /* 0x0083e80000000800 */
[----:B----4-:R1:W-:Y:S04]  /*04a0*/  STS [R5+0x4], R12 ;  /* 0x0000040c05007388 */ /* 0x0103e80000000800 */
[----:B-----5:R1:W-:Y:S04]  /*04b0*/  STS [R5+0x8], R14 ;  /* 0x0000080e05007388 */ /* 0x0203e80000000800 */
[----:B--2---:R1:W-:Y:S01]  /*04c0*/  STS [R5+0xc], R26 ;  /* 0x00000c1a05007388 */ /* 0x0043e20000000800 */
[----:B------:R-:W-:Y:S05]  /*04d0*/  BRA `(.L_x_3) ;  /* 0x0000000000147947 */ /* 0x000fea0003800000 */
.L_x_2:
[----:B------:R-:W-:-:S13]  /*04e0*/  ISETP.NE.AND P3, PT, R7, RZ, PT ;  /* 0x000000ff0700720c */ /* 0x000fda0003f65270 */
[----:B------:R4:W-:Y:S04]  /*04f0*/  @!P3 STS [R5], RZ ;  /* 0x000000ff0500b388 */ /* 0x0009e80000000800 */
[----:B------:R4:W-:Y:S04]  /*0500*/  @!P3 STS [R5+0x4], RZ ;  /* 0x000004ff0500b388 */ /* 0x0009e80000000800 */
[----:B------:R4:W-:Y:S04]  /*0510*/  @!P3 STS [R5+0x8], RZ ;  /* 0x000008ff0500b388 */ /* 0x0009e80000000800 */
[----:B------:R4:W-:Y:S02]  /*0520*/  @!P3 STS [R5+0xc], RZ ;  /* 0x00000cff0500b388 */ /* 0x0009e40000000800 */
.L_x_3:
[----:B------:R-:W-:Y:S05]  /*0530*/  BSYNC.RECONVERGENT B0 ;  /* 0x0000000000007941 */ /* 0x000fea0003800200 */
.L_x_1:
[----:B------:R-:W-:Y:S01]  /*0540*/  ISETP.GE.AND P1, PT, R20, UR10, PT ;  /* 0x0000000a14007c0c */ /* 0x000fe2000bf26270 */
[----:B------:R-:W-:-:S12]  /*0550*/  BSSY.RECONVERGENT B0, `(.L_x_5) ;  /* 0x0000026000007945 */ /* 0x000fd80003800200 */
[----:B------:R-:W-:Y:S05]  /*0560*/  @P1 BRA `(.L_x_6) ;  /* 0x0000000000801947 */ /* 0x000fea0003800000 */
[----:B------:R-:W-:Y:S05]  /*0570*/  @P3 BRA `(.L_x_7) ;  /* 0x00000000008c3947 */ /* 0x000fea0003800000 */
[----:B------:R-:W-:Y:S05]  /*0580*/  @!P0 BRA `(.L_x_8) ;  /* 0x0000000000148947 */ /* 0x000fea0003800000 */
[----:B---3--:R-:W3:Y:S02]  /*0590*/  LDC.64 R8, c[0x0][0x388] ;  /* 0x0000e200ff087b82 */ /* 0x008ee40000000a00 */
[----:B---3--:R-:W-:-:S06]  /*05a0*/  IMAD.WIDE R8, R17, 0x4, R8 ;  /* 0x0000000411087825 */ /* 0x008fcc00078e0208 */
[----:B-1----:R-:W3:Y:S04]  /*05b0*/  LDG.E.128.CONSTANT R8, desc[UR6][R8.64] ;  /* 0x0000000608087981 */ /* 0x002ee8000c1e9d00 */
[----:B---3--:R1:W-:Y:S01]  /*05c0*/  STS.128 [R4], R8 ;  /* 0x0000000804007388 */ /* 0x0083e20000000c00 */
[----:B------:R-:W-:Y:S05]  /*05d0*/  BRA `(.L_x_7) ;  /* 0x0000000000747947 */ /* 0x000fea0003800000 */
.L_x_8:
[C---:B------:R-:W-:Y:S01]  /*05e0*/  ISETP.GE.AND P5, PT, R22.reuse, UR11, PT ;  /* 0x0000000b16007c0c */ /* 0x040fe2000bfa6270 */
[C---:B-1-3--:R-:W-:Y:S01]  /*05f0*/  VIADD R10, R22.reuse, 0x1 ;  /* 0x00000001160a7836 */ /* 0x04afe20000000000 */
[C---:B------:R-:W-:Y:S01]  /*0600*/  IADD3 R12, PT, PT, R22.reuse, 0x2, RZ ;  /* 0x00000002160c7810 */ /* 0x040fe20007ffe0ff */
[----:B------:R-:W-:Y:S01]  /*0610*/  HFMA2 R13, -RZ, RZ, 0, 0 ;  /* 0x00000000ff0d7431 */ /* 0x000fe200000001ff */
[----:B------:R-:W-:Y:S02]  /*0620*/  IADD3 R11, P6, PT, R22, R19, RZ ;  /* 0x00000013160b7210 */ /* 0x000fe40007fde0ff */
[----:B------:R-:W-:Y:S02]  /*0630*/  ISETP.GE.AND P3, PT, R12, UR11, PT ;  /* 0x0000000b0c007c0c */ /* 0x000fe4000bf66270 */
[----:B------:R-:W-:Y:S02]  /*0640*/  ISETP.GE.AND P4, PT, R10, UR11, PT ;  /* 0x0000000b0a007c0c */ /* 0x000fe4000bf86270 */
[----:B------:R-:W-:-:S02]  /*0650*/  LEA.HI.X.SX32 R12, R19, RZ, 0x1, P6 ;  /* 0x000000ff130c7211 */ /* 0x000fc400030f0eff */
[C---:B------:R-:W-:Y:S01]  /*0660*/  LEA R10, P6, R11.reuse, UR8, 0x2 ;  /* 0x000000080b0a7c11 */ /* 0x040fe2000f8c10ff */
[----:B------:R-:W1:Y:S01]  /*0670*/  @!P5 LDC.64 R8, c[0x0][0x388] ;  /* 0x0000e200ff08db82 */ /* 0x000e620000000a00 */
[----:B------:R-:W-:Y:S02]  /*0680*/  ISETP.GE.AND P1, PT, R18, UR11, PT ;  /* 0x0000000b12007c0c */ /* 0x000fe4000bf26270 */
[----:B------:R-:W-:Y:S01]  /*0690*/  LEA.HI.X R11, R11, UR9, R12, 0x2, P6 ;  /* 0x000000090b0b7c11 */ /* 0x000fe2000b0f140c */
[----:B------:R-:W-:Y:S02]  /*06a0*/  HFMA2 R12, -RZ, RZ, 0, 0 ;  /* 0x00000000ff0c7431 */ /* 0x000fe400000001ff */
[----:B------:R-:W-:Y:S01]  /*06b0*/  IMAD.MOV.U32 R15, RZ, RZ, RZ ;  /* 0x000000ffff0f7224 */ /* 0x000fe200078e00ff */
[----:B------:R-:W-:-:S05]  /*06c0*/  MOV R29, RZ ;  /* 0x000000ff001d7202 */ /* 0x000fca0000000f00 */
[----:B------:R-:W3:Y:S04]  /*06d0*/  @!P4 LDG.E.CONSTANT R15, desc[UR6][R10.64+0x4] ;  /* 0x000004060a0fc981 */ /* 0x000ee8000c1e9900 */
[----:B------:R-:W5:Y:S04]  /*06e0*/  @!P3 LDG.E.CONSTANT R29, desc[UR6][R10.64+0x8] ;  /* 0x000008060a1db981 */ /* 0x000f68000c1e9900 */
[----:B------:R-:W2:Y:S01]  /*06f0*/  @!P1 LDG.E.CONSTANT R12, desc[UR6][R10.64+0xc] ;  /* 0x00000c060a0c9981 */ /* 0x000ea2000c1e9900 */
[----:B-1----:R-:W-:-:S05]  /*0700*/  @!P5 IMAD.WIDE R8, R17, 0x4, R8 ;  /* 0x000000041108d825 */ /* 0x002fca00078e0208 */
[----:B------:R-:W4:Y:S04]  /*0710*/  @!P5 LDG.E.CONSTANT R13, desc[UR6][R8.64] ;  /* 0x00000006080dd981 */ /* 0x000f28000c1e9900 */
[----:B---3--:R1:W-:Y:S04]  /*0720*/  STS [R4+0x4], R15 ;  /* 0x0000040f04007388 */ /* 0x0083e80000000800 */
[----:B-----5:R1:W-:Y:S04]  /*0730*/  STS [R4+0x8], R29 ;  /* 0x0000081d04007388 */ /* 0x0203e80000000800 */
[----:B--2---:R1:W-:Y:S04]  /*0740*/  STS [R4+0xc], R12 ;  /* 0x00000c0c04007388 */ /* 0x0043e80000000800 */
[----:B----4-:R1:W-:Y:S01]  /*0750*/  STS [R4], R13 ;  /* 0x0000000d04007388 */ /* 0x0103e20000000800 */
[----:B------:R-:W-:Y:S05]  /*0760*/  BRA `(.L_x_7) ;  /* 0x0000000000107947 */ /* 0x000fea0003800000 */
.L_x_6:
[----:B------:R0:W-:Y:S04]  /*0770*/  @!P3 STS [R4], RZ ;  /* 0x000000ff0400b388 */ /* 0x0001e80000000800 */
[----:B------:R0:W-:Y:S04]  /*0780*/  @!P3 STS [R4+0x4], RZ ;  /* 0x000004ff0400b388 */ /* 0x0001e80000000800 */
[----:B------:R0:W-:Y:S04]  /*0790*/  @!P3 STS [R4+0x8], RZ ;  /* 0x000008ff0400b388 */ /* 0x0001e80000000800 */
[----:B------:R0:W-:Y:S02]  /*07a0*/  @!P3 STS [R4+0xc], RZ ;  /* 0x00000cff0400b388 */ /* 0x0001e40000000800 */
.L_x_7:
[----:B------:R-:W-:Y:S05]  /*07b0*/  BSYNC.RECONVERGENT B0 ;  /* 0x0000000000007941 */ /* 0x000fea0003800200 */
.L_x_5:
[----:B------:R-:W-:Y:S01]  /*07c0*/  BAR.SYNC.DEFER_BLOCKING 0x0 ;  /* 0x0000000000007b1d */ /* 0x000fe20000010000 */
[----:B------:R-:W-:Y:S01]  /*07d0*/  UIADD3 UR5, UPT, UPT, UR4, 0x1f, URZ ;  /* 0x0000001f04057890 */ /* 0x000fe2000fffe0ff */
[----:B------:R-:W-:Y:S01]  /*07e0*/  IADD3 R24, P1, PT, R24, 0x80, RZ ;  /* 0x0000008018187810 */ /* 0x000fe20007f3e0ff */
[----:B------:R-:W-:Y:S01]  /*07f0*/  VIADD R20, R20, 0x20 ;  /* 0x0000002014147836 */ /* 0x000fe20000000000 */
[C---:B--2---:R-:W-:Y:S01]  /*0800*/  LEA R17, R2.reuse, R17, 0x5 ;  /* 0x0000001102117211 */ /* 0x044fe200078e28ff */
[----:B------:R-:W-:Y:S01]  /*0810*/  UISETP.GE.AND UP0, UPT, UR5, UR10, UPT ;  /* 0x0000000a0500728c */ /* 0x000fe2000bf06270 */
[----:B------:R-:W-:Y:S01]  /*0820*/  LEA R19, R2, R19, 0x5 ;  /* 0x0000001302137211 */ /* 0x000fe200078e28ff */
[----:B------:R-:W-:Y:S01]  /*0830*/  IMAD.X R25, RZ, RZ, R25, P1 ;  /* 0x000000ffff197224 */ /* 0x000fe200008e0619 */
[----:B------:R-:W-:Y:S01]  /*0840*/  IADD3 R21, PT, PT, R21, 0x20, RZ ;  /* 0x0000002015157810 */ /* 0x000fe20007ffe0ff */
[----:B------:R-:W-:Y:S01]  /*0850*/  UIADD3 UR4, UPT, UPT, UR4, 0x20, URZ ;  /* 0x0000002004047890 */ /* 0x000fe2000fffe0ff */
[----:B------:R-:W-:Y:S01]  /*0860*/  IADD3 R16, PT, PT, R16, 0x20, RZ ;  /* 0x0000002010107810 */ /* 0x000fe20007ffe0ff */
[----:B-1-3--:R-:W-:Y:S04]  /*0870*/  LDS R8, [R3] ;  /* 0x0000000003087984 */ /* 0x00afe80000000800 */
[----:B------:R-:W1:Y:S04]  /*0880*/  LDS.128 R12, [R6] ;  /* 0x00000000060c7984 */ /* 0x000e680000000c00 */
[----:B------:R-:W2:Y:S04]  /*0890*/  LDS R9, [R3+0xa0] ;  /* 0x0000a00003097984 */ /* 0x000ea80000000800 */
[----:B------:R-:W3:Y:S04]  /*08a0*/  LDS R10, [R3+0x140] ;  /* 0x00014000030a7984 */ /* 0x000ee80000000800 */
[----:B------:R-:W5:Y:S01]  /*08b0*/  LDS R26, [R3+0x1e0] ;  /* 0x0001e000031a7984 */ /* 0x000f620000000800 */
[----:B-1----:R-:W-:-:S03]  /*08c0*/  FFMA R8, R12, R8, R27 ;  /* 0x000000080c087223 */ /* 0x002fc6000000001b */
[----:B------:R-:W-:Y:S01]  /*08d0*/  LDS R12, [R3+0x3c0] ;  /* 0x0003c000030c7984 */ /* 0x000fe20000000800 */
[----:B--2---:R-:W-:-:S03]  /*08e0*/  FFMA R9, R9, R13, R8 ;  /* 0x0000000d09097223 */ /* 0x004fc60000000008 */
[----:B------:R-:W-:Y:S01]  /*08f0*/  LDS R13, [R3+0x280] ;  /* 0x00028000030d7984 */ /* 0x000fe20000000800 */
[----:B---3--:R-:W-:-:S03]  /*0900*/  FFMA R27, R10, R14, R9 ;  /* 0x0000000e0a1b7223 */ /* 0x008fc60000000009 */
[----:B------:R-:W1:Y:S01]  /*0910*/  LDS.128 R8, [R6+0x10] ;  /* 0x0000100006087984 */ /* 0x000e620000000c00 */
[----:B-----5:R-:W-:-:S03]  /*0920*/  FFMA R15, R26, R15, R27 ;  /* 0x0000000f1a0f7223 */ /* 0x020fc6000000001b */
[----:B------:R-:W2:Y:S04]  /*0930*/  LDS R27, [R3+0x320] ;  /* 0x00032000031b7984 */ /* 0x000ea80000000800 */
[----:B------:R-:W3:Y:S01]  /*0940*/  LDS R26, [R3+0x460] ;  /* 0x00046000031a7984 */ /* 0x000ee20000000800 */
[----:B-1----:R-:W-:-:S04]  /*0950*/  FFMA R8, R8, R13, R15 ;  /* 0x0000000d08087223 */ /* 0x002fc8000000000f */
[----:B--2---:R-:W-:Y:S02]  /*0960*/  FFMA R27, R27, R9, R8 ;  /* 0x000000091b1b7223 */ /* 0x004fe40000000008 */
[----:B------:R-:W-:Y:S02]  /*0970*/  LDS R9, [R3+0x500] ;  /* 0x0005000003097984 */ /* 0x000fe40000000800 */
[----:B------:R-:W-:Y:S02]  /*0980*/  FFMA R27, R12, R10, R27 ;  /* 0x0000000a0c1b7223 */ /* 0x000fe4000000001b */
[----:B------:R-:W1:Y:S02]  /*0990*/  LDS.128 R12, [R6+0x20] ;  /* 0x00002000060c7984 */ /* 0x000e640000000c00 */
[----:B---3--:R-:W-:Y:S02]  /*09a0*/  FFMA R11, R26, R11, R27 ;  /* 0x0000000b1a0b7223 */ /* 0x008fe4000000001b */
[----:B------:R-:W2:Y:S04]  /*09b0*/  LDS R27, [R3+0x5a0] ;  /* 0x0005a000031b7984 */ /* 0x000ea80000000800 */
[----:B------:R-:W3:Y:S04]  /*09c0*/  LDS R8, [R3+0x640] ;  /* 0x0006400003087984 */ /* 0x000ee80000000800 */
[----:B------:R-:W5:Y:S01]  /*09d0*/  LDS R26, [R3+0x6e0] ;  /* 0x0006e000031a7984 */ /* 0x000f620000000800 */
[----:B-1----:R-:W-:-:S04]  /*09e0*/  FFMA R12, R12, R9, R11 ;  /* 0x000000090c0c7223 */ /* 0x002fc8000000000b */
[----:B--2---:R-:W-:Y:S02]  /*09f0*/  FFMA R27, R27, R13, R12 ;  /* 0x0000000d1b1b7223 */ /* 0x004fe4000000000c */
[----:B------:R-:W-:Y:S02]  /*0a00*/  LDS R13, [R3+0x780] ;  /* 0x00078000030d7984 */ /* 0x000fe40000000800 */
[----:B---3--:R-:W-:Y:S02]  /*0a10*/  FFMA R27, R8, R14, R27 ;  /* 0x0000000e081b7223 */ /* 0x008fe4000000001b */
[----:B------:R-:W1:Y:S02]  /*0a20*/  LDS.128 R8, [R6+0x30] ;  /* 0x0000300006087984 */ /* 0x000e640000000c00 */
[----:B-----5:R-:W-:Y:S02]  /*0a30*/  FFMA R15, R26, R15, R27 ;  /* 0x0000000f1a0f7223 */ /* 0x020fe4000000001b */
        /* <DEDUP_REMOVED lines=40> */
[----:B--2---:R-:W-:-:S04]  /*0cc0*/  FFMA R9, R27, R9, R8 ;  /* 0x000000091b097223 */ /* 0x004fc80000000008 */
[----:B---3--:R-:W-:-:S04]  /*0cd0*/  FFMA R9, R14, R10, R9 ;  /* 0x0000000a0e097223 */ /* 0x008fc80000000009 */
[----:B-----5:R-:W-:Y:S01]  /*0ce0*/  FFMA R27, R12, R11, R9 ;  /* 0x0000000b0c1b7223 */ /* 0x020fe20000000009 */
[----:B------:R-:W-:Y:S06]  /*0cf0*/  BAR.SYNC.DEFER_BLOCKING 0x0 ;  /* 0x0000000000007b1d */ /* 0x000fec0000010000 */
[----:B------:R-:W-:Y:S05]  /*0d00*/  BRA.U !UP0, `(.L_x_9) ;  /* 0xfffffff508747547 */ /* 0x000fea000b83ffff */
.L_x_0:
[----:B------:R-:W1:Y:S02]  /*0d10*/  LDCU.64 UR12, c[0x0][0x398] ;  /* 0x00007300ff0c77ac */ /* 0x000e640008000a00 */
[----:B-1----:R-:W-:-:S04]  /*0d20*/  ISETP.GE.AND P0, PT, R22, UR13, PT ;  /* 0x0000000d16007c0c */ /* 0x002fc8000bf06270 */
[----:B------:R-:W-:-:S13]  /*0d30*/  ISETP.GE.OR P0, PT, R23, UR12, P0 ;  /* 0x0000000c17007c0c */ /* 0x000fda0008706670 */
[----:B------:R-:W-:Y:S05]  /*0d40*/  @P0 EXIT ;  /* 0x000000000000094d */ /* 0x000fea0003800000 */
[----:B------:R-:W1:Y:S01]  /*0d50*/  LDC.64 R2, c[0x0][0x390] ;  /* 0x0000e400ff027b82 */ /* 0x000e620000000a00 */
[----:B------:R-:W-:-:S04]  /*0d60*/  IMAD R23, R23, UR13, R22 ;  /* 0x0000000d17177c24 */ /* 0x000fc8000f8e0216 */
[----:B-1----:R-:W-:-:S05]  /*0d70*/  IMAD.WIDE R2, R23, 0x4, R2 ;  /* 0x0000000417027825 */ /* 0x002fca00078e0202 */
[----:B------:R-:W-:Y:S01]  /*0d80*/  STG.E desc[UR6][R2.64], R27 ;  /* 0x0000001b02007986 */ /* 0x000fe2000c101906 */
[----:B------:R-:W-:Y:S05]  /*0d90*/  EXIT ;  /* 0x000000000000794d */ /* 0x000fea0003800000 */
.L_x_10:
[----:B------:R-:W-:-:S00]  /*0da0*/  BRA `(.L_x_10) ;  /* 0xfffffffc00fc7947 */ /* 0x000fc0000383ffff */
[----:B------:R-:W-:-:S00]  /*0db0*/  NOP ;  /* 0x0000000000007918 */ /* 0x000fc00000000000 */
        /* <DEDUP_REMOVED lines=12> */
.L_x_11:


//--------------------- .nv.shared._Z18gemm_shared_float4PKfS0_Pfiii --------------------------
	.section	.nv.shared._Z18gemm_shared_float4PKfS0_Pfiii,"aw",@nobits
	.sectionflags	@""
	.align	4
.nv.shared._Z18gemm_shared_float4PKfS0_Pfiii:
	.zero		11264


//--------------------- .nv.shared.reserved.0     --------------------------
	.section	.nv.shared.reserved.0,"aw",@nobits
	.weak		__nv_reservedSMEM_offset_0_alias
	.size		__nv_reservedSMEM_offset_0_alias, 0, 64
	.other		__nv_reservedSMEM_offset_0_alias,@"STO_CUDA_RESERVED_SHARED STV_DEFAULT"
__nv_reservedSMEM_offset_0_alias:
	.zero		0
	.zero		64


//--------------------- .nv.constant0._Z18gemm_shared_float4PKfS0_Pfiii --------------------------
	.section	.nv.constant0._Z18gemm_shared_float4PKfS0_Pfiii,"a",@progbits
	.sectionflags	@""
	.align	4
.nv.constant0._Z18gemm_shared_float4PKfS0_Pfiii:
	.zero		932


//--------------------- SYMBOLS --------------------------

	.type		.nv.reservedSmem.offset0,@object
	.size		.nv.reservedSmem.offset0,0x4
	.type		.nv.reservedSmem.cap,@object
	.size		.nv.reservedSmem.cap,0x4
